	.headerflags	@"EF_CUDA_TEXMODE_UNIFIED EF_CUDA_64BIT_ADDRESS EF_CUDA_SM86 EF_CUDA_VIRTUAL_SM(EF_CUDA_SM86)"
	.elftype	@"ET_EXEC"


//--------------------- .nv.info                  --------------------------
	.section	.nv.info,"",@"SHT_CUDA_INFO"
	.align	4


	//----- nvinfo : EIATTR_REGCOUNT
	.align		4
        /*0000*/ 	.byte	0x04, 0x2f
        /*0002*/ 	.short	(.L_2 - .L_1)
	.align		4
.L_1:
        /*0004*/ 	.word	index@(triton__0d1d2d3d4d5d6d7d8d9d10de11de)
        /*0008*/ 	.word	0x00000028


	//----- nvinfo : EIATTR_MAX_STACK_SIZE
	.align		4
.L_2:
        /*000c*/ 	.byte	0x04, 0x23
        /*000e*/ 	.short	(.L_4 - .L_3)
	.align		4
.L_3:
        /*0010*/ 	.word	index@(triton__0d1d2d3d4d5d6d7d8d9d10de11de)
        /*0014*/ 	.word	0x00000000


	//----- nvinfo : EIATTR_MIN_STACK_SIZE
	.align		4
.L_4:
        /*0018*/ 	.byte	0x04, 0x12
        /*001a*/ 	.short	(.L_6 - .L_5)
	.align		4
.L_5:
        /*001c*/ 	.word	index@(triton__0d1d2d3d4d5d6d7d8d9d10de11de)
        /*0020*/ 	.word	0x00000000


	//----- nvinfo : EIATTR_FRAME_SIZE
	.align		4
.L_6:
        /*0024*/ 	.byte	0x04, 0x11
        /*0026*/ 	.short	(.L_8 - .L_7)
	.align		4
.L_7:
        /*0028*/ 	.word	index@(triton__0d1d2d3d4d5d6d7d8d9d10de11de)
        /*002c*/ 	.word	0x00000000
.L_8:


//--------------------- .nv.info.triton__0d1d2d3d4d5d6d7d8d9d10de11de --------------------------
	.section	.nv.info.triton__0d1d2d3d4d5d6d7d8d9d10de11de,"",@"SHT_CUDA_INFO"
	.align	4


	//----- nvinfo : EIATTR_CUDA_API_VERSION
	.align		4
        /*0000*/ 	.byte	0x04, 0x37
        /*0002*/ 	.short	(.L_10 - .L_9)
.L_9:
        /*0004*/ 	.word	0x0000007b


	//----- nvinfo : EIATTR_SW2861232_WAR
	.align		4
.L_10:
        /*0008*/ 	.byte	0x01, 0x35
	.zero		2


	//----- nvinfo : EIATTR_PARAM_CBANK
	.align		4
        /*000c*/ 	.byte	0x04, 0x0a
        /*000e*/ 	.short	(.L_12 - .L_11)
	.align		4
.L_11:
        /*0010*/ 	.word	index@(.nv.constant0.triton__0d1d2d3d4d5d6d7d8d9d10de11de)
        /*0014*/ 	.short	0x0160
        /*0016*/ 	.short	0x0058


	//----- nvinfo : EIATTR_CBANK_PARAM_SIZE
	.align		4
.L_12:
        /*0018*/ 	.byte	0x03, 0x19
        /*001a*/ 	.short	0x0058


	//----- nvinfo : EIATTR_KPARAM_INFO
	.align		4
        /*001c*/ 	.byte	0x04, 0x17
        /*001e*/ 	.short	(.L_14 - .L_13)
.L_13:
        /*0020*/ 	.word	0x00000000
        /*0024*/ 	.short	0x000b
        /*0026*/ 	.short	0x0054
        /*0028*/ 	.byte	0x00, 0xf0, 0x11, 0x00


	//----- nvinfo : EIATTR_KPARAM_INFO
	.align		4
.L_14:
        /*002c*/ 	.byte	0x04, 0x17
        /*002e*/ 	.short	(.L_16 - .L_15)
.L_15:
        /*0030*/ 	.word	0x00000000
        /*0034*/ 	.short	0x000a
        /*0036*/ 	.short	0x0050
        /*0038*/ 	.byte	0x00, 0xf0, 0x11, 0x00


	//----- nvinfo : EIATTR_KPARAM_INFO
	.align		4
.L_16:
        /*003c*/ 	.byte	0x04, 0x17
        /*003e*/ 	.short	(.L_18 - .L_17)
.L_17:
        /*0040*/ 	.word	0x00000000
        /*0044*/ 	.short	0x0009
        /*0046*/ 	.short	0x0048
        /*0048*/ 	.byte	0x00, 0xf0, 0x21, 0x00


	//----- nvinfo : EIATTR_KPARAM_INFO
	.align		4
.L_18:
        /*004c*/ 	.byte	0x04, 0x17
        /*004e*/ 	.short	(.L_20 - .L_19)
.L_19:
        /*0050*/ 	.word	0x00000000
        /*0054*/ 	.short	0x0008
        /*0056*/ 	.short	0x0040
        /*0058*/ 	.byte	0x00, 0xf0, 0x21, 0x00


	//----- nvinfo : EIATTR_KPARAM_INFO
	.align		4
.L_20:
        /*005c*/ 	.byte	0x04, 0x17
        /*005e*/ 	.short	(.L_22 - .L_21)
.L_21:
        /*0060*/ 	.word	0x00000000
        /*0064*/ 	.short	0x0007
        /*0066*/ 	.short	0x0038
        /*0068*/ 	.byte	0x00, 0xf0, 0x21, 0x00


	//----- nvinfo : EIATTR_KPARAM_INFO
	.align		4
.L_22:
        /*006c*/ 	.byte	0x04, 0x17
        /*006e*/ 	.short	(.L_24 - .L_23)
.L_23:
        /*0070*/ 	.word	0x00000000
        /*0074*/ 	.short	0x0006
        /*0076*/ 	.short	0x0030
        /*0078*/ 	.byte	0x00, 0xf0, 0x21, 0x00


	//----- nvinfo : EIATTR_KPARAM_INFO
	.align		4
.L_24:
        /*007c*/ 	.byte	0x04, 0x17
        /*007e*/ 	.short	(.L_26 - .L_25)
.L_25:
        /*0080*/ 	.word	0x00000000
        /*0084*/ 	.short	0x0005
        /*0086*/ 	.short	0x0028
        /*0088*/ 	.byte	0x00, 0xf0, 0x21, 0x00


	//----- nvinfo : EIATTR_KPARAM_INFO
	.align		4
.L_26:
        /*008c*/ 	.byte	0x04, 0x17
        /*008e*/ 	.short	(.L_28 - .L_27)
.L_27:
        /*0090*/ 	.word	0x00000000
        /*0094*/ 	.short	0x0004
        /*0096*/ 	.short	0x0020
        /*0098*/ 	.byte	0x00, 0xf0, 0x21, 0x00


	//----- nvinfo : EIATTR_KPARAM_INFO
	.align		4
.L_28:
        /*009c*/ 	.byte	0x04, 0x17
        /*009e*/ 	.short	(.L_30 - .L_29)
.L_29:
        /*00a0*/ 	.word	0x00000000
        /*00a4*/ 	.short	0x0003
        /*00a6*/ 	.short	0x0018
        /*00a8*/ 	.byte	0x00, 0xf0, 0x21, 0x00


	//----- nvinfo : EIATTR_KPARAM_INFO
	.align		4
.L_30:
        /*00ac*/ 	.byte	0x04, 0x17
        /*00ae*/ 	.short	(.L_32 - .L_31)
.L_31:
        /*00b0*/ 	.word	0x00000000
        /*00b4*/ 	.short	0x0002
        /*00b6*/ 	.short	0x0010
        /*00b8*/ 	.byte	0x00, 0xf0, 0x21, 0x00


	//----- nvinfo : EIATTR_KPARAM_INFO
	.align		4
.L_32:
        /*00bc*/ 	.byte	0x04, 0x17
        /*00be*/ 	.short	(.L_34 - .L_33)
.L_33:
        /*00c0*/ 	.word	0x00000000
        /*00c4*/ 	.short	0x0001
        /*00c6*/ 	.short	0x0008
        /*00c8*/ 	.byte	0x00, 0xf0, 0x21, 0x00


	//----- nvinfo : EIATTR_KPARAM_INFO
	.align		4
.L_34:
        /*00cc*/ 	.byte	0x04, 0x17
        /*00ce*/ 	.short	(.L_36 - .L_35)
.L_35:
        /*00d0*/ 	.word	0x00000000
        /*00d4*/ 	.short	0x0000
        /*00d6*/ 	.short	0x0000
        /*00d8*/ 	.byte	0x00, 0xf0, 0x21, 0x00


	//----- nvinfo : EIATTR_MAXREG_COUNT
	.align		4
.L_36:
        /*00dc*/ 	.byte	0x03, 0x1b
        /*00de*/ 	.short	0x00ff


	//----- nvinfo : EIATTR_COOP_GROUP_MASK_REGIDS
	.align		4
        /*00e0*/ 	.byte	0x04, 0x29
        /*00e2*/ 	.short	(.L_38 - .L_37)


	//   ....[0]....
.L_37:
        /*00e4*/ 	.word	0xffffffff


	//   ....[1]....
        /*00e8*/ 	.word	0xffffffff


	//   ....[2]....
        /*00ec*/ 	.word	0xffffffff


	//   ....[3]....
        /*00f0*/ 	.word	0xffffffff


	//   ....[4]....
        /*00f4*/ 	.word	0xffffffff


	//   ....[5]....
        /*00f8*/ 	.word	0xffffffff


	//   ....[6]....
        /*00fc*/ 	.word	0xffffffff


	//   ....[7]....
        /*0100*/ 	.word	0xffffffff


	//   ....[8]....
        /*0104*/ 	.word	0xffffffff


	//   ....[9]....
        /*0108*/ 	.word	0xffffffff


	//   ....[10]....
        /*010c*/ 	.word	0xffffffff


	//   ....[11]....
        /*0110*/ 	.word	0xffffffff


	//   ....[12]....
        /*0114*/ 	.word	0xffffffff


	//   ....[13]....
        /*0118*/ 	.word	0xffffffff


	//   ....[14]....
        /*011c*/ 	.word	0xffffffff


	//   ....[15]....
        /*0120*/ 	.word	0xffffffff


	//----- nvinfo : EIATTR_COOP_GROUP_INSTR_OFFSETS
	.align		4
.L_38:
        /*0124*/ 	.byte	0x04, 0x28
        /*0126*/ 	.short	(.L_40 - .L_39)


	//   ....[0]....
.L_39:
        /*0128*/ 	.word	0x00000410


	//   ....[1]....
        /*012c*/ 	.word	0x000004e0


	//   ....[2]....
        /*0130*/ 	.word	0x00000500


	//   ....[3]....
        /*0134*/ 	.word	0x00000520


	//   ....[4]....
        /*0138*/ 	.word	0x00000540


	//   ....[5]....
        /*013c*/ 	.word	0x00000590


	//   ....[6]....
        /*0140*/ 	.word	0x000005b0


	//   ....[7]....
        /*0144*/ 	.word	0x000005d0


	//   ....[8]....
        /*0148*/ 	.word	0x00001570


	//   ....[9]....
        /*014c*/ 	.word	0x00001590


	//   ....[10]....
        /*0150*/ 	.word	0x000015b0


	//   ....[11]....
        /*0154*/ 	.word	0x000015d0


	//   ....[12]....
        /*0158*/ 	.word	0x000015f0


	//   ....[13]....
        /*015c*/ 	.word	0x00001670


	//   ....[14]....
        /*0160*/ 	.word	0x00001690


	//   ....[15]....
        /*0164*/ 	.word	0x000016b0


	//----- nvinfo : EIATTR_EXIT_INSTR_OFFSETS
	.align		4
.L_40:
        /*0168*/ 	.byte	0x04, 0x1c
        /*016a*/ 	.short	(.L_42 - .L_41)


	//   ....[0]....
.L_41:
        /*016c*/ 	.word	0x00001d20


	//   ....[1]....
        /*0170*/ 	.word	0x00001d40


	//----- nvinfo : EIATTR_MAX_THREADS
	.align		4
.L_42:
        /*0174*/ 	.byte	0x04, 0x05
        /*0176*/ 	.short	(.L_44 - .L_43)
.L_43:
        /*0178*/ 	.word	0x00000100
        /*017c*/ 	.word	0x00000001
        /*0180*/ 	.word	0x00000001
.L_44:


//--------------------- .nv.rel.action            --------------------------
	.section	.nv.rel.action,"",@"SHT_CUDA_RELOCINFO"
	.align	8
	.sectionentsize	8
        /*0000*/ 	.byte	0x73, 0x00, 0x00, 0x00, 0x00, 0x00, 0x00, 0x00, 0x00, 0x00, 0x00, 0x11, 0x25, 0x00, 0x05, 0x36


//--------------------- .nv.constant0.triton__0d1d2d3d4d5d6d7d8d9d10de11de --------------------------
	.section	.nv.constant0.triton__0d1d2d3d4d5d6d7d8d9d10de11de,"a",@progbits
	.align	4
.nv.constant0.triton__0d1d2d3d4d5d6d7d8d9d10de11de:
	.zero		440


//--------------------- .text.triton__0d1d2d3d4d5d6d7d8d9d10de11de --------------------------
	.section	.text.triton__0d1d2d3d4d5d6d7d8d9d10de11de,"ax",@progbits
	.sectionflags	@"SHF_BARRIERS=1"
	.sectioninfo	@"SHI_REGISTERS=40"
	.align	128
        .global         triton__0d1d2d3d4d5d6d7d8d9d10de11de
        .type           triton__0d1d2d3d4d5d6d7d8d9d10de11de,@function
        .size           triton__0d1d2d3d4d5d6d7d8d9d10de11de,(.L_x_2 - triton__0d1d2d3d4d5d6d7d8d9d10de11de)
        .other          triton__0d1d2d3d4d5d6d7d8d9d10de11de,@"STO_CUDA_ENTRY STV_DEFAULT"
triton__0d1d2d3d4d5d6d7d8d9d10de11de:
.text.triton__0d1d2d3d4d5d6d7d8d9d10de11de:
[----:B------:R-:W-:-:S02]  /*0000*/  MOV R1, c[0x0][0x28] ;  /* 0x00000a0000017a02 */ /* 0x000fc40000000f00 */
[----:B------:R-:W0:Y:S01]  /*0010*/  S2R R2, SR_CTAID.X ;  /* 0x0000000000027919 */ /* 0x000e220000002500 */
[----:B------:R-:W-:Y:S01]  /*0020*/  MOV R22, 0x2 ;  /* 0x0000000200167802 */ /* 0x000fe20000000f00 */
[----:B------:R-:W-:Y:S02]  /*0030*/  ULDC.64 UR4, c[0x0][0x118] ;  /* 0x0000460000047ab9 */ /* 0x000fe40000000a00 */
[----:B------:R-:W1:Y:S01]  /*0040*/  S2R R33, SR_TID.X ;  /* 0x0000000000217919 */ /* 0x000e620000002100 */
[----:B0-----:R-:W-:Y:S02]  /*0050*/  ISETP.GE.AND P3, PT, R2, 0x200, PT ;  /* 0x000002000200780c */ /* 0x001fe40003f66270 */
[----:B-1----:R-:W-:-:S04]  /*0060*/  LOP3.LUT R36, R33, 0xff, RZ, 0xc0, !PT ;  /* 0x000000ff21247812 */ /* 0x002fc800078ec0ff */
[----:B------:R-:W-:-:S04]  /*0070*/  SHF.L.U32 R0, R36, 0x2, RZ ;  /* 0x0000000224007819 */ /* 0x000fc800000006ff */
[----:B------:R-:W-:Y:S01]  /*0080*/  IADD3 R5, R0, 0x800, RZ ;  /* 0x0000080000057810 */ /* 0x000fe20007ffe0ff */
[----:B------:R-:W-:Y:S02]  /*0090*/  IMAD R3, R2, 0x900, R0 ;  /* 0x0000090002037824 */ /* 0x000fe400078e0200 */
[----:B------:R-:W-:Y:S02]  /*00a0*/  @P3 MOV R4, RZ ;  /* 0x000000ff00043202 */ /* 0x000fe40000000f00 */
[----:B------:R-:W-:Y:S01]  /*00b0*/  IMAD.WIDE R28, R3, R22, c[0x0][0x178] ;  /* 0x00005e00031c7625 */ /* 0x000fe200078e0216 */
[----:B------:R-:W-:Y:S05]  /*00c0*/  @P3 BRA `(.L_x_0) ;  /* 0x0000034000003947 */ /* 0x000fea0003800000 */
[----:B------:R-:W-:Y:S02]  /*00d0*/  IADD3 R9, R3, 0x400, RZ ;  /* 0x0000040003097810 */ /* 0x000fe40007ffe0ff */
[----:B------:R-:W-:Y:S02]  /*00e0*/  ISETP.GE.U32.AND P0, PT, R5, 0x900, PT ;  /* 0x000009000500780c */ /* 0x000fe40003f06070 */
[----:B------:R-:W-:Y:S01]  /*00f0*/  IADD3 R11, R3, 0x800, RZ ;  /* 0x00000800030b7810 */ /* 0x000fe20007ffe0ff */
[-C--:B------:R-:W-:Y:S01]  /*0100*/  IMAD.WIDE R8, R9, R22.reuse, c[0x0][0x178] ;  /* 0x00005e0009087625 */ /* 0x080fe200078e0216 */
[----:B------:R-:W-:Y:S01]  /*0110*/  CS2R R6, SRZ ;  /* 0x0000000000067805 */ /* 0x000fe2000001ff00 */
[----:B------:R-:W2:Y:S02]  /*0120*/  LDG.E.EL.64 R4, [R28.64] ;  /* 0x000000041c047981 */ /* 0x000ea4000c2e1b00 */
[----:B------:R-:W-:-:S02]  /*0130*/  IMAD.WIDE R10, R11, R22, c[0x0][0x178] ;  /* 0x00005e000b0a7625 */ /* 0x000fc400078e0216 */
[----:B------:R-:W3:Y:S04]  /*0140*/  LDG.E.EL.64 R8, [R8.64] ;  /* 0x0000000408087981 */ /* 0x000ee8000c2e1b00 */
[----:B------:R-:W4:Y:S01]  /*0150*/  @!P0 LDG.E.EL.64 R6, [R10.64] ;  /* 0x000000040a068981 */ /* 0x000f22000c2e1b00 */
[C---:B--2---:R-:W-:Y:S02]  /*0160*/  PRMT R12, R4.reuse, 0x7632, R12 ;  /* 0x00007632040c7816 */ /* 0x044fe4000000000c */
[----:B------:R-:W-:Y:S02]  /*0170*/  SHF.L.U32 R4, R4, 0x10, RZ ;  /* 0x0000001004047819 */ /* 0x000fe400000006ff */
[C---:B---3--:R-:W-:Y:S02]  /*0180*/  PRMT R13, R8.reuse, 0x7632, R13 ;  /* 0x00007632080d7816 */ /* 0x048fe4000000000d */
[----:B------:R-:W-:-:S02]  /*0190*/  SHF.L.U32 R14, R8, 0x10, RZ ;  /* 0x00000010080e7819 */ /* 0x000fc400000006ff */
[----:B------:R-:W-:Y:S02]  /*01a0*/  SHF.L.U32 R8, R13, 0x10, RZ ;  /* 0x000000100d087819 */ /* 0x000fe400000006ff */
[----:B----4-:R-:W-:Y:S01]  /*01b0*/  SEL R6, R6, RZ, !P0 ;  /* 0x000000ff06067207 */ /* 0x010fe20004000000 */
[----:B------:R-:W-:Y:S01]  /*01c0*/  FMUL R17, R14, R14 ;  /* 0x0000000e0e117220 */ /* 0x000fe20000400000 */
[----:B------:R-:W-:Y:S01]  /*01d0*/  SHF.L.U32 R12, R12, 0x10, RZ ;  /* 0x000000100c0c7819 */ /* 0x000fe200000006ff */
[----:B------:R-:W-:Y:S01]  /*01e0*/  FMUL R11, R8, R8 ;  /* 0x00000008080b7220 */ /* 0x000fe20000400000 */
[----:B------:R-:W-:Y:S01]  /*01f0*/  PRMT R10, R6, 0x7632, R10 ;  /* 0x00007632060a7816 */ /* 0x000fe2000000000a */
[----:B------:R-:W-:Y:S01]  /*0200*/  FFMA R8, R4, R4, R17 ;  /* 0x0000000404087223 */ /* 0x000fe20000000011 */
[----:B------:R-:W-:Y:S01]  /*0210*/  SHF.L.U32 R15, R9, 0x10, RZ ;  /* 0x00000010090f7819 */ /* 0x000fe200000006ff */
[----:B------:R-:W-:Y:S01]  /*0220*/  FFMA R12, R12, R12, R11 ;  /* 0x0000000c0c0c7223 */ /* 0x000fe2000000000b */
[----:B------:R-:W-:-:S02]  /*0230*/  SEL R7, R7, RZ, !P0 ;  /* 0x000000ff07077207 */ /* 0x000fc40004000000 */
[----:B------:R-:W-:Y:S01]  /*0240*/  SHF.L.U32 R11, R6, 0x10, RZ ;  /* 0x00000010060b7819 */ /* 0x000fe200000006ff */
[----:B------:R-:W-:Y:S01]  /*0250*/  FMUL R14, R15, R15 ;  /* 0x0000000f0f0e7220 */ /* 0x000fe20000400000 */
[----:B------:R-:W-:Y:S02]  /*0260*/  SHF.L.U32 R10, R10, 0x10, RZ ;  /* 0x000000100a0a7819 */ /* 0x000fe400000006ff */
[----:B------:R-:W-:Y:S01]  /*0270*/  SHF.L.U32 R13, R5, 0x10, RZ ;  /* 0x00000010050d7819 */ /* 0x000fe200000006ff */
[----:B------:R-:W-:Y:S01]  /*0280*/  FMUL R11, R11, R11 ;  /* 0x0000000b0b0b7220 */ /* 0x000fe20000400000 */
[----:B------:R-:W-:Y:S01]  /*0290*/  PRMT R6, R7, 0x7632, R6 ;  /* 0x0000763207067816 */ /* 0x000fe20000000006 */
[----:B------:R-:W-:Y:S01]  /*02a0*/  FMUL R10, R10, R10 ;  /* 0x0000000a0a0a7220 */ /* 0x000fe20000400000 */
[----:B------:R-:W-:Y:S01]  /*02b0*/  PRMT R9, R9, 0x7632, R9 ;  /* 0x0000763209097816 */ /* 0x000fe20000000009 */
[----:B------:R-:W-:Y:S01]  /*02c0*/  FFMA R4, R13, R13, R14 ;  /* 0x0000000d0d047223 */ /* 0x000fe2000000000e */
[----:B------:R-:W-:-:S02]  /*02d0*/  SHF.L.U32 R7, R7, 0x10, RZ ;  /* 0x0000001007077819 */ /* 0x000fc400000006ff */
[----:B------:R-:W-:Y:S02]  /*02e0*/  PRMT R5, R5, 0x7632, R5 ;  /* 0x0000763205057816 */ /* 0x000fe40000000005 */
[----:B------:R-:W-:Y:S01]  /*02f0*/  SHF.L.U32 R9, R9, 0x10, RZ ;  /* 0x0000001009097819 */ /* 0x000fe200000006ff */
[----:B------:R-:W-:Y:S01]  /*0300*/  FMUL R13, R7, R7 ;  /* 0x00000007070d7220 */ /* 0x000fe20000400000 */
[----:B------:R-:W-:Y:S02]  /*0310*/  SHF.L.U32 R6, R6, 0x10, RZ ;  /* 0x0000001006067819 */ /* 0x000fe400000006ff */
[----:B------:R-:W-:Y:S02]  /*0320*/  FSEL R11, R11, -RZ, !P0 ;  /* 0x800000ff0b0b7208 */ /* 0x000fe40004000000 */
[----:B------:R-:W-:Y:S01]  /*0330*/  FSEL R7, R10, -RZ, !P0 ;  /* 0x800000ff0a077208 */ /* 0x000fe20004000000 */
[----:B------:R-:W-:Y:S01]  /*0340*/  FMUL R10, R9, R9 ;  /* 0x00000009090a7220 */ /* 0x000fe20000400000 */
[----:B------:R-:W-:Y:S01]  /*0350*/  SHF.L.U32 R5, R5, 0x10, RZ ;  /* 0x0000001005057819 */ /* 0x000fe200000006ff */
[----:B------:R-:W-:Y:S01]  /*0360*/  FMUL R6, R6, R6 ;  /* 0x0000000606067220 */ /* 0x000fe20000400000 */
[----:B------:R-:W-:Y:S01]  /*0370*/  FSEL R13, R13, -RZ, !P0 ;  /* 0x800000ff0d0d7208 */ /* 0x000fe20004000000 */
[----:B------:R-:W-:Y:S01]  /*0380*/  FADD R8, R8, R11 ;  /* 0x0000000b08087221 */ /* 0x000fe20000000000 */
[----:B------:R-:W-:Y:S01]  /*0390*/  FADD R7, R12, R7 ;  /* 0x000000070c077221 */ /* 0x000fe20000000000 */
[----:B------:R-:W-:Y:S01]  /*03a0*/  FFMA R10, R5, R5, R10 ;  /* 0x00000005050a7223 */ /* 0x000fe2000000000a */
[----:B------:R-:W-:Y:S01]  /*03b0*/  FSEL R5, R6, -RZ, !P0 ;  /* 0x800000ff06057208 */ /* 0x000fe20004000000 */
[----:B------:R-:W-:Y:S01]  /*03c0*/  FADD R4, R4, R13 ;  /* 0x0000000d04047221 */ /* 0x000fe20000000000 */
[----:B------:R-:W-:-:S03]  /*03d0*/  FADD R7, R7, R8 ;  /* 0x0000000807077221 */ /* 0x000fc60000000000 */
[----:B------:R-:W-:Y:S01]  /*03e0*/  FADD R5, R10, R5 ;  /* 0x000000050a057221 */ /* 0x000fe20000000000 */
[----:B------:R-:W-:-:S04]  /*03f0*/  FADD R4, R4, R7 ;  /* 0x0000000704047221 */ /* 0x000fc80000000000 */
[----:B------:R-:W-:-:S05]  /*0400*/  FADD R4, R5, R4 ;  /* 0x0000000405047221 */ /* 0x000fca0000000000 */
.L_x_0:
[----:B------:R-:W0:Y:S01]  /*0410*/  SHFL.BFLY PT, R5, R4, 0x10, 0x1f ;  /* 0x0e001f0004057f89 */ /* 0x000e2200000e0000 */
[C---:B------:R-:W-:Y:S01]  /*0420*/  LOP3.LUT P1, RZ, R33.reuse, 0x1f, RZ, 0xc0, !PT ;  /* 0x0000001f21ff7812 */ /* 0x040fe2000782c0ff */
[----:B------:R-:W-:Y:S01]  /*0430*/  CS2R R26, SRZ ;  /* 0x00000000001a7805 */ /* 0x000fe2000001ff00 */
[C---:B------:R-:W-:Y:S02]  /*0440*/  ISETP.GE.AND P2, PT, R33.reuse, 0x8, PT ;  /* 0x000000082100780c */ /* 0x040fe40003f46270 */
[----:B------:R-:W-:Y:S02]  /*0450*/  SHF.R.U32.HI R11, RZ, 0x5, R33 ;  /* 0x00000005ff0b7819 */ /* 0x000fe40000011621 */
[C---:B------:R-:W-:Y:S02]  /*0460*/  LOP3.LUT P0, RZ, R33.reuse, 0x7, RZ, 0xc0, !PT ;  /* 0x0000000721ff7812 */ /* 0x040fe4000780c0ff */
[----:B------:R-:W-:Y:S02]  /*0470*/  MOV R32, 0x39e38e39 ;  /* 0x39e38e3900207802 */ /* 0x000fe40000000f00 */
[----:B------:R-:W-:-:S02]  /*0480*/  ISETP.LT.AND P0, PT, R33, 0x8, !P0 ;  /* 0x000000082100780c */ /* 0x000fc40004701270 */
[----:B------:R-:W-:Y:S02]  /*0490*/  ISETP.EQ.AND P6, PT, R36, RZ, !P3 ;  /* 0x000000ff2400720c */ /* 0x000fe40005fc2270 */
[----:B------:R-:W-:Y:S02]  /*04a0*/  MOV R31, 0x4 ;  /* 0x00000004001f7802 */ /* 0x000fe40000000f00 */
[----:B------:R-:W-:Y:S01]  /*04b0*/  MOV R37, 0x10 ;  /* 0x0000001000257802 */ /* 0x000fe20000000f00 */
[----:B0-----:R-:W-:Y:S01]  /*04c0*/  FADD R5, R5, R4 ;  /* 0x0000000405057221 */ /* 0x001fe20000000000 */
[----:B------:R-:W-:-:S04]  /*04d0*/  SGXT.U32 R4, R11, 0x3 ;  /* 0x000000030b04781a */ /* 0x000fc80000000000 */
[----:B------:R-:W0:Y:S02]  /*04e0*/  SHFL.BFLY PT, R6, R5, 0x8, 0x1f ;  /* 0x0d001f0005067f89 */ /* 0x000e2400000e0000 */
[----:B0-----:R-:W-:-:S05]  /*04f0*/  FADD R6, R5, R6 ;  /* 0x0000000605067221 */ /* 0x001fca0000000000 */
[----:B------:R-:W0:Y:S02]  /*0500*/  SHFL.BFLY PT, R7, R6, 0x4, 0x1f ;  /* 0x0c801f0006077f89 */ /* 0x000e2400000e0000 */
[----:B0-----:R-:W-:-:S05]  /*0510*/  FADD R7, R6, R7 ;  /* 0x0000000706077221 */ /* 0x001fca0000000000 */
[----:B------:R-:W0:Y:S02]  /*0520*/  SHFL.BFLY PT, R8, R7, 0x2, 0x1f ;  /* 0x0c401f0007087f89 */ /* 0x000e2400000e0000 */
[----:B0-----:R-:W-:-:S05]  /*0530*/  FADD R8, R7, R8 ;  /* 0x0000000807087221 */ /* 0x001fca0000000000 */
[----:B------:R-:W0:Y:S02]  /*0540*/  SHFL.BFLY PT, R9, R8, 0x1, 0x1f ;  /* 0x0c201f0008097f89 */ /* 0x000e2400000e0000 */
[----:B0-----:R-:W-:-:S05]  /*0550*/  FADD R9, R8, R9 ;  /* 0x0000000908097221 */ /* 0x001fca0000000000 */
[----:B------:R-:W-:Y:S04]  /*0560*/  @!P1 STS [R4.X4], R9 ;  /* 0x0000000904009388 */ /* 0x000fe80000004800 */
[----:B------:R-:W-:Y:S06]  /*0570*/  BAR.SYNC 0x0 ;  /* 0x0000000000007b1d */ /* 0x000fec0000000000 */
[----:B------:R-:W0:Y:S04]  /*0580*/  @!P2 LDS R10, [R33.X4] ;  /* 0x00000000210aa984 */ /* 0x000e280000004800 */
[----:B0-----:R-:W0:Y:S02]  /*0590*/  SHFL.BFLY PT, R5, R10, 0x4, 0x1f ;  /* 0x0c801f000a057f89 */ /* 0x001e2400000e0000 */
[----:B0-----:R-:W-:-:S05]  /*05a0*/  FADD R5, R10, R5 ;  /* 0x000000050a057221 */ /* 0x001fca0000000000 */
[----:B------:R-:W0:Y:S02]  /*05b0*/  SHFL.BFLY PT, R6, R5, 0x2, 0x1f ;  /* 0x0c401f0005067f89 */ /* 0x000e2400000e0000 */
[----:B0-----:R-:W-:-:S05]  /*05c0*/  FADD R6, R5, R6 ;  /* 0x0000000605067221 */ /* 0x001fca0000000000 */
[----:B------:R-:W0:Y:S02]  /*05d0*/  SHFL.BFLY PT, R7, R6, 0x1, 0x1f ;  /* 0x0c201f0006077f89 */ /* 0x000e2400000e0000 */
[----:B0-----:R-:W-:Y:S01]  /*05e0*/  FADD R8, R6, R7 ;  /* 0x0000000706087221 */ /* 0x001fe20000000000 */
[----:B------:R-:W-:-:S04]  /*05f0*/  IMAD.WIDE R6, R3, R22, c[0x0][0x188] ;  /* 0x0000620003067625 */ /* 0x000fc800078e0216 */
[----:B------:R-:W-:Y:S04]  /*0600*/  @P0 STS [R33.X4], R8 ;  /* 0x0000000821000388 */ /* 0x000fe80000004800 */
[----:B------:R-:W-:Y:S06]  /*0610*/  BAR.SYNC 0x0 ;  /* 0x0000000000007b1d */ /* 0x000fec0000000000 */
[----:B------:R-:W0:Y:S04]  /*0620*/  LDS R23, [RZ] ;  /* 0x00000000ff177984 */ /* 0x000e280000000800 */
[----:B------:R-:W-:Y:S06]  /*0630*/  BAR.SYNC 0x0 ;  /* 0x0000000000007b1d */ /* 0x000fec0000000000 */
[----:B0-----:R-:W-:Y:S04]  /*0640*/  STS [RZ], R23 ;  /* 0x00000017ff007388 */ /* 0x001fe80000000800 */
[----:B------:R-:W-:Y:S06]  /*0650*/  BAR.SYNC 0x0 ;  /* 0x0000000000007b1d */ /* 0x000fec0000000000 */
[----:B------:R-:W0:Y:S01]  /*0660*/  LDS R5, [RZ] ;  /* 0x00000000ff057984 */ /* 0x000e220000000800 */
[----:B------:R-:W-:Y:S01]  /*0670*/  CS2R R10, SRZ ;  /* 0x00000000000a7805 */ /* 0x000fe2000001ff00 */
[----:B------:R-:W-:Y:S01]  /*0680*/  IMAD.WIDE R18, R3, R31, c[0x0][0x168] ;  /* 0x00005a0003127625 */ /* 0x000fe200078e021f */
[----:B------:R-:W-:-:S03]  /*0690*/  MOV R25, RZ ;  /* 0x000000ff00197202 */ /* 0x000fc60000000f00 */
[----:B------:R-:W-:Y:S01]  /*06a0*/  IMAD.WIDE.U32 R16, R36, R37, c[0x0][0x198] ;  /* 0x0000660024107625 */ /* 0x000fe200078e0025 */
[----:B------:R-:W-:Y:S01]  /*06b0*/  CS2R R20, SRZ ;  /* 0x0000000000147805 */ /* 0x000fe2000001ff00 */
[----:B0-----:R-:W-:Y:S02]  /*06c0*/  FFMA R9, R5, R32, 9.9999997473787516356e-06 ;  /* 0x3727c5ac05097423 */ /* 0x001fe40000000020 */
[CC--:B------:R-:W-:Y:S02]  /*06d0*/  IMAD.WIDE R4, R2.reuse, R31.reuse, c[0x0][0x160] ;  /* 0x0000580002047625 */ /* 0x0c0fe400078e021f */
[----:B------:R0:W1:Y:S01]  /*06e0*/  MUFU.RSQ R13, R9 ;  /* 0x00000009000d7308 */ /* 0x0000620000001400 */
[----:B------:R-:W-:Y:S06]  /*06f0*/  BAR.SYNC 0x0 ;  /* 0x0000000000007b1d */ /* 0x000fec0000000000 */
[----:B0-----:R-:W-:Y:S01]  /*0700*/  CS2R R8, SRZ ;  /* 0x0000000000087805 */ /* 0x001fe2000001ff00 */
[----:B------:R-:W-:Y:S01]  /*0710*/  IMAD.WIDE R30, R2, R31, c[0x0][0x190] ;  /* 0x00006400021e7625 */ /* 0x000fe200078e021f */
[----:B-1----:R0:W-:Y:S04]  /*0720*/  @P6 STG.E [R4.64], R13 ;  /* 0x0000000d04006986 */ /* 0x0021e8000c101904 */
[----:B------:R1:W2:Y:S04]  /*0730*/  @!P3 LDG.E.EF.64 R26, [R6.64] ;  /* 0x00000004061ab981 */ /* 0x0002a8000c0e1b00 */
[----:B------:R-:W3:Y:S04]  /*0740*/  @!P3 LDG.E.EL.128 R8, [R18.64] ;  /* 0x000000041208b981 */ /* 0x000ee8000c2e1d00 */
[----:B0-----:R-:W4:Y:S04]  /*0750*/  LDG.E.EL.128 R12, [R16.64] ;  /* 0x00000004100c7981 */ /* 0x001f28000c2e1d00 */
[----:B------:R-:W5:Y:S01]  /*0760*/  @!P3 LDG.E.EL R25, [R30.64] ;  /* 0x000000041e19b981 */ /* 0x000f62000c2e1900 */
[----:B------:R-:W-:-:S03]  /*0770*/  IMAD.WIDE.U32 R36, R36, R37, c[0x0][0x180] ;  /* 0x0000600024247625 */ /* 0x000fc600078e0025 */
[----:B------:R0:W5:Y:S04]  /*0780*/  @!P3 LDG.E.EF.64 R20, [R28.64] ;  /* 0x000000041c14b981 */ /* 0x000168000c0e1b00 */
[----:B-1----:R-:W5:Y:S01]  /*0790*/  LDG.E.EL.128 R4, [R36.64] ;  /* 0x0000000424047981 */ /* 0x002f62000c2e1d00 */
[----:B------:R-:W-:Y:S01]  /*07a0*/  FFMA R32, R23, R32, 9.9999997473787516356e-06 ;  /* 0x3727c5ac17207423 */ /* 0x000fe20000000020 */
[----:B--2---:R-:W-:Y:S02]  /*07b0*/  SEL R27, R27, RZ, !P3 ;  /* 0x000000ff1b1b7207 */ /* 0x004fe40005800000 */
[----:B------:R-:W-:Y:S02]  /*07c0*/  SEL R26, R26, RZ, !P3 ;  /* 0x000000ff1a1a7207 */ /* 0x000fe40005800000 */
[----:B------:R-:W-:-:S02]  /*07d0*/  SHF.L.U32 R34, R27, 0x10, RZ ;  /* 0x000000101b227819 */ /* 0x000fc400000006ff */
[----:B---3--:R-:W-:Y:S02]  /*07e0*/  SEL R23, R8, RZ, !P3 ;  /* 0x000000ff08177207 */ /* 0x008fe40005800000 */
[----:B------:R-:W-:Y:S01]  /*07f0*/  PRMT R27, R27, 0x7632, R27 ;  /* 0x000076321b1b7816 */ /* 0x000fe2000000001b */
[----:B----4-:R-:W-:Y:S01]  /*0800*/  FADD R14, R14, 1 ;  /* 0x3f8000000e0e7421 */ /* 0x010fe20000000000 */
[----:B------:R-:W-:Y:S01]  /*0810*/  SEL R8, R10, RZ, !P3 ;  /* 0x000000ff0a087207 */ /* 0x000fe20005800000 */
[----:B------:R-:W-:Y:S01]  /*0820*/  FADD R15, R15, 1 ;  /* 0x3f8000000f0f7421 */ /* 0x000fe20000000000 */
[----:B------:R-:W-:Y:S01]  /*0830*/  SEL R10, R11, RZ, !P3 ;  /* 0x000000ff0b0a7207 */ /* 0x000fe20005800000 */
[-C--:B-----5:R-:W-:Y:S01]  /*0840*/  FMUL R31, R34, R25.reuse ;  /* 0x00000019221f7220 */ /* 0x0a0fe20000400000 */
[C---:B------:R-:W-:Y:S02]  /*0850*/  PRMT R11, R26.reuse, 0x7632, R11 ;  /* 0x000076321a0b7816 */ /* 0x040fe4000000000b */
[----:B0-----:R-:W-:Y:S01]  /*0860*/  SHF.L.U32 R28, R26, 0x10, RZ ;  /* 0x000000101a1c7819 */ /* 0x001fe200000006ff */
[----:B------:R-:W-:Y:S01]  /*0870*/  FFMA R8, R31, R14, R8 ;  /* 0x0000000e1f087223 */ /* 0x000fe20000000008 */
[----:B------:R-:W-:Y:S01]  /*0880*/  SHF.L.U32 R34, R27, 0x10, RZ ;  /* 0x000000101b227819 */ /* 0x000fe200000006ff */
[----:B------:R-:W0:Y:S01]  /*0890*/  MUFU.RSQ R26, R32 ;  /* 0x00000020001a7308 */ /* 0x000e220000001400 */
[----:B------:R-:W-:Y:S01]  /*08a0*/  FADD R14, R13, 1 ;  /* 0x3f8000000d0e7421 */ /* 0x000fe20000000000 */
[----:B------:R-:W-:Y:S01]  /*08b0*/  SHF.L.U32 R30, R11, 0x10, RZ ;  /* 0x000000100b1e7819 */ /* 0x000fe200000006ff */
[----:B------:R-:W-:Y:S01]  /*08c0*/  FADD R13, R12, 1 ;  /* 0x3f8000000c0d7421 */ /* 0x000fe20000000000 */
[-C--:B------:R-:W-:Y:S01]  /*08d0*/  FMUL R11, R34, R25.reuse ;  /* 0x00000019220b7220 */ /* 0x080fe20000400000 */
[-C--:B------:R-:W-:Y:S01]  /*08e0*/  FMUL R12, R28, R25.reuse ;  /* 0x000000191c0c7220 */ /* 0x080fe20000400000 */
[----:B------:R-:W-:Y:S01]  /*08f0*/  SEL R20, R20, RZ, !P3 ;  /* 0x000000ff14147207 */ /* 0x000fe20005800000 */
[----:B------:R-:W-:Y:S01]  /*0900*/  FMUL R28, R30, R25 ;  /* 0x000000191e1c7220 */ /* 0x000fe20000400000 */
[----:B------:R-:W-:Y:S01]  /*0910*/  FFMA R10, R11, R15, R10 ;  /* 0x0000000f0b0a7223 */ /* 0x000fe2000000000a */
[----:B------:R-:W-:Y:S01]  /*0920*/  SEL R21, R21, RZ, !P3 ;  /* 0x000000ff15157207 */ /* 0x000fe20005800000 */
[----:B------:R-:W-:Y:S01]  /*0930*/  FFMA R23, R12, R13, R23 ;  /* 0x0000000d0c177223 */ /* 0x000fe20000000017 */
[----:B------:R-:W-:Y:S01]  /*0940*/  FADD R11, R4, 1 ;  /* 0x3f800000040b7421 */ /* 0x000fe20000000000 */
[C---:B------:R-:W-:Y:S01]  /*0950*/  PRMT R4, R20.reuse, 0x7632, R4 ;  /* 0x0000763214047816 */ /* 0x040fe20000000004 */
[----:B------:R-:W-:Y:S01]  /*0960*/  FADD R12, R5, 1 ;  /* 0x3f800000050c7421 */ /* 0x000fe20000000000 */
[----:B------:R-:W-:Y:S01]  /*0970*/  SHF.L.U32 R13, R20, 0x10, RZ ;  /* 0x00000010140d7819 */ /* 0x000fe200000006ff */
[----:B------:R-:W-:Y:S01]  /*0980*/  FADD R6, R6, 1 ;  /* 0x3f80000006067421 */ /* 0x000fe20000000000 */
[----:B------:R-:W-:Y:S01]  /*0990*/  PRMT R5, R21, 0x7632, R5 ;  /* 0x0000763215057816 */ /* 0x000fe20000000005 */
[----:B------:R-:W-:Y:S01]  /*09a0*/  FADD R7, R7, 1 ;  /* 0x3f80000007077421 */ /* 0x000fe20000000000 */
[----:B------:R-:W-:Y:S01]  /*09b0*/  SHF.L.U32 R15, R4, 0x10, RZ ;  /* 0x00000010040f7819 */ /* 0x000fe200000006ff */
[----:B0-----:R-:W-:Y:S01]  /*09c0*/  FMUL R4, R26, R13 ;  /* 0x0000000d1a047220 */ /* 0x001fe20000400000 */
[----:B------:R-:W-:-:S02]  /*09d0*/  SEL R9, R9, RZ, !P3 ;  /* 0x000000ff09097207 */ /* 0x000fc40005800000 */
[----:B------:R-:W-:Y:S01]  /*09e0*/  SHF.L.U32 R21, R21, 0x10, RZ ;  /* 0x0000001015157819 */ /* 0x000fe200000006ff */
[----:B------:R-:W-:Y:S01]  /*09f0*/  FFMA R4, R4, R11, R23 ;  /* 0x0000000b04047223 */ /* 0x000fe20000000017 */
[----:B------:R-:W-:Y:S01]  /*0a00*/  SHF.L.U32 R13, R5, 0x10, RZ ;  /* 0x00000010050d7819 */ /* 0x000fe200000006ff */
[----:B------:R-:W-:Y:S01]  /*0a10*/  FFMA R9, R28, R14, R9 ;  /* 0x0000000e1c097223 */ /* 0x000fe20000000009 */
[C---:B------:R-:W-:Y:S01]  /*0a20*/  FMUL R14, R26.reuse, R15 ;  /* 0x0000000f1a0e7220 */ /* 0x040fe20000400000 */
[C---:B------:R-:W-:Y:S01]  /*0a30*/  FMUL R5, R26.reuse, R21 ;  /* 0x000000151a057220 */ /* 0x040fe20000400000 */
[----:B------:R-:W-:Y:S01]  /*0a40*/  IADD3 R27, R3, 0x400, RZ ;  /* 0x00000400031b7810 */ /* 0x000fe20007ffe0ff */
[----:B------:R-:W-:Y:S01]  /*0a50*/  FMUL R11, R26, R13 ;  /* 0x0000000d1a0b7220 */ /* 0x000fe20000400000 */
[----:B------:R-:W-:Y:S01]  /*0a60*/  CS2R R20, SRZ ;  /* 0x0000000000147805 */ /* 0x000fe2000001ff00 */
[----:B------:R-:W-:Y:S01]  /*0a70*/  FFMA R6, R5, R6, R8 ;  /* 0x0000000605067223 */ /* 0x000fe20000000008 */
[----:B------:R-:W-:Y:S01]  /*0a80*/  FFMA R5, R14, R12, R9 ;  /* 0x0000000c0e057223 */ /* 0x000fe20000000009 */
[----:B------:R-:W-:Y:S01]  /*0a90*/  FFMA R7, R11, R7, R10 ;  /* 0x000000070b077223 */ /* 0x000fe2000000000a */
[----:B------:R-:W-:Y:S01]  /*0aa0*/  IMAD.WIDE R34, R27, R22, c[0x0][0x188] ;  /* 0x000062001b227625 */ /* 0x000fe200078e0216 */
[----:B------:R-:W-:Y:S01]  /*0ab0*/  MOV R30, 0x4 ;  /* 0x00000004001e7802 */ /* 0x000fe20000000f00 */
[----:B------:R-:W-:-:S02]  /*0ac0*/  CS2R R8, SRZ ;  /* 0x0000000000087805 */ /* 0x000fc4000001ff00 */
[----:B------:R0:W-:Y:S01]  /*0ad0*/  @!P3 STG.E.128 [R18.64], R4 ;  /* 0x000000041200b986 */ /* 0x0001e2000c101d04 */
[----:B------:R-:W-:-:S03]  /*0ae0*/  CS2R R10, SRZ ;  /* 0x00000000000a7805 */ /* 0x000fc6000001ff00 */
[----:B------:R1:W2:Y:S04]  /*0af0*/  @!P3 LDG.E.EF.64 R20, [R34.64] ;  /* 0x000000042214b981 */ /* 0x0002a8000c0e1b00 */
[----:B------:R0:W3:Y:S01]  /*0b00*/  LDG.E.EL.128 R12, [R16.64+0x1000] ;  /* 0x00100004100c7981 */ /* 0x0000e2000c2e1d00 */
[----:B-1----:R-:W-:Y:S01]  /*0b10*/  IMAD.WIDE R34, R27, R30, c[0x0][0x168] ;  /* 0x00005a001b227625 */ /* 0x002fe200078e021e */
[----:B------:R-:W-:-:S03]  /*0b20*/  CS2R R28, SRZ ;  /* 0x00000000001c7805 */ /* 0x000fc6000001ff00 */
[----:B------:R-:W-:Y:S01]  /*0b30*/  IMAD.WIDE R22, R27, R22, c[0x0][0x178] ;  /* 0x00005e001b167625 */ /* 0x000fe200078e0216 */
[----:B------:R-:W4:Y:S04]  /*0b40*/  @!P3 LDG.E.EL.128 R8, [R34.64] ;  /* 0x000000042208b981 */ /* 0x000f28000c2e1d00 */
[----:B------:R1:W5:Y:S04]  /*0b50*/  @!P3 LDG.E.EF.64 R28, [R22.64] ;  /* 0x00000004161cb981 */ /* 0x000368000c0e1b00 */
[----:B0-----:R-:W5:Y:S01]  /*0b60*/  LDG.E.EL.128 R16, [R36.64+0x1000] ;  /* 0x0010000424107981 */ /* 0x001f62000c2e1d00 */
[----:B------:R-:W-:-:S05]  /*0b70*/  FMUL R4, R4, R4 ;  /* 0x0000000404047220 */ /* 0x000fca0000400000 */
[----:B------:R-:W-:Y:S02]  /*0b80*/  FSEL R4, R4, -RZ, !P3 ;  /* 0x800000ff04047208 */ /* 0x000fe40005800000 */
[----:B--2---:R-:W-:-:S04]  /*0b90*/  SEL R21, R21, RZ, !P3 ;  /* 0x000000ff15157207 */ /* 0x004fc80005800000 */
[----:B------:R-:W-:Y:S01]  /*0ba0*/  SHF.L.U32 R32, R21, 0x10, RZ ;  /* 0x0000001015207819 */ /* 0x000fe200000006ff */
[----:B---3--:R-:W-:Y:S01]  /*0bb0*/  FADD R14, R14, 1 ;  /* 0x3f8000000e0e7421 */ /* 0x008fe20000000000 */
[----:B------:R-:W-:-:S03]  /*0bc0*/  SEL R20, R20, RZ, !P3 ;  /* 0x000000ff14147207 */ /* 0x000fc60005800000 */
[----:B------:R-:W-:Y:S01]  /*0bd0*/  FMUL R31, R32, R25 ;  /* 0x00000019201f7220 */ /* 0x000fe20000400000 */
[----:B------:R-:W-:Y:S02]  /*0be0*/  PRMT R21, R21, 0x7632, R21 ;  /* 0x0000763215157816 */ /* 0x000fe40000000015 */
[----:B----4-:R-:W-:Y:S02]  /*0bf0*/  SEL R10, R10, RZ, !P3 ;  /* 0x000000ff0a0a7207 */ /* 0x010fe40005800000 */
[----:B-1----:R-:W-:-:S03]  /*0c00*/  SHF.L.U32 R22, R21, 0x10, RZ ;  /* 0x0000001015167819 */ /* 0x002fc600000006ff */
[----:B------:R-:W-:Y:S01]  /*0c10*/  FFMA R10, R31, R14, R10 ;  /* 0x0000000e1f0a7223 */ /* 0x000fe2000000000a */
[C---:B------:R-:W-:Y:S02]  /*0c20*/  SHF.L.U32 R14, R20.reuse, 0x10, RZ ;  /* 0x00000010140e7819 */ /* 0x040fe400000006ff */
[----:B------:R-:W-:Y:S01]  /*0c30*/  PRMT R20, R20, 0x7632, R20 ;  /* 0x0000763214147816 */ /* 0x000fe20000000014 */
[----:B------:R-:W-:Y:S01]  /*0c40*/  FADD R12, R12, 1 ;  /* 0x3f8000000c0c7421 */ /* 0x000fe20000000000 */
[----:B------:R-:W-:Y:S01]  /*0c50*/  SEL R8, R8, RZ, !P3 ;  /* 0x000000ff08087207 */ /* 0x000fe20005800000 */
[-C--:B------:R-:W-:Y:S01]  /*0c60*/  FMUL R23, R14, R25.reuse ;  /* 0x000000190e177220 */ /* 0x080fe20000400000 */
[----:B------:R-:W-:Y:S01]  /*0c70*/  SHF.L.U32 R20, R20, 0x10, RZ ;  /* 0x0000001014147819 */ /* 0x000fe200000006ff */
[----:B------:R-:W-:Y:S01]  /*0c80*/  FADD R15, R15, 1 ;  /* 0x3f8000000f0f7421 */ /* 0x000fe20000000000 */
[----:B------:R-:W-:Y:S01]  /*0c90*/  SEL R14, R11, RZ, !P3 ;  /* 0x000000ff0b0e7207 */ /* 0x000fe20005800000 */
[----:B------:R-:W-:Y:S01]  /*0ca0*/  FMUL R11, R22, R25 ;  /* 0x00000019160b7220 */ /* 0x000fe20000400000 */
[----:B------:R-:W-:Y:S01]  /*0cb0*/  IADD3 R21, R0, 0x800, RZ ;  /* 0x0000080000157810 */ /* 0x000fe20007ffe0ff */
[----:B------:R-:W-:Y:S01]  /*0cc0*/  FFMA R8, R23, R12, R8 ;  /* 0x0000000c17087223 */ /* 0x000fe20000000008 */
[----:B-----5:R-:W-:-:S02]  /*0cd0*/  SEL R28, R28, RZ, !P3 ;  /* 0x000000ff1c1c7207 */ /* 0x020fc40005800000 */
[----:B------:R-:W-:Y:S01]  /*0ce0*/  SEL R29, R29, RZ, !P3 ;  /* 0x000000ff1d1d7207 */ /* 0x000fe20005800000 */
[----:B------:R-:W-:Y:S01]  /*0cf0*/  FADD R13, R13, 1 ;  /* 0x3f8000000d0d7421 */ /* 0x000fe20000000000 */
[----:B------:R-:W-:Y:S01]  /*0d00*/  SEL R12, R9, RZ, !P3 ;  /* 0x000000ff090c7207 */ /* 0x000fe20005800000 */
[----:B------:R-:W-:Y:S01]  /*0d10*/  FMUL R9, R20, R25 ;  /* 0x0000001914097220 */ /* 0x000fe20000400000 */
[----:B------:R-:W-:Y:S01]  /*0d20*/  ISETP.GE.U32.AND P5, PT, R21, 0x900, PT ;  /* 0x000009001500780c */ /* 0x000fe20003fa6070 */
[----:B------:R-:W-:Y:S01]  /*0d30*/  FFMA R11, R11, R15, R14 ;  /* 0x0000000f0b0b7223 */ /* 0x000fe2000000000e */
[----:B------:R-:W-:Y:S02]  /*0d40*/  PRMT R15, R28, 0x7632, R15 ;  /* 0x000076321c0f7816 */ /* 0x000fe4000000000f */
[----:B------:R-:W-:Y:S01]  /*0d50*/  SHF.L.U32 R21, R29, 0x10, RZ ;  /* 0x000000101d157819 */ /* 0x000fe200000006ff */
[----:B------:R-:W-:Y:S01]  /*0d60*/  FFMA R9, R9, R13, R12 ;  /* 0x0000000d09097223 */ /* 0x000fe2000000000c */
[----:B------:R-:W-:Y:S01]  /*0d70*/  PRMT R29, R29, 0x7632, R29 ;  /* 0x000076321d1d7816 */ /* 0x000fe2000000001d */
[----:B------:R-:W-:Y:S01]  /*0d80*/  FADD R14, R19, 1 ;  /* 0x3f800000130e7421 */ /* 0x000fe20000000000 */
[----:B------:R-:W-:Y:S01]  /*0d90*/  FADD R13, R16, 1 ;  /* 0x3f800000100d7421 */ /* 0x000fe20000000000 */
[----:B------:R-:W-:Y:S01]  /*0da0*/  FADD R12, R17, 1 ;  /* 0x3f800000110c7421 */ /* 0x000fe20000000000 */
[----:B------:R-:W-:Y:S01]  /*0db0*/  SHF.L.U32 R19, R15, 0x10, RZ ;  /* 0x000000100f137819 */ /* 0x000fe200000006ff */
[----:B------:R-:W-:Y:S01]  /*0dc0*/  FADD R16, R18, 1 ;  /* 0x3f80000012107421 */ /* 0x000fe20000000000 */
[----:B------:R-:W-:Y:S01]  /*0dd0*/  SHF.L.U32 R17, R28, 0x10, RZ ;  /* 0x000000101c117819 */ /* 0x000fe200000006ff */
[----:B------:R-:W-:Y:S01]  /*0de0*/  FMUL R15, R26, R21 ;  /* 0x000000151a0f7220 */ /* 0x000fe20000400000 */
[----:B------:R-:W-:-:S02]  /*0df0*/  SHF.L.U32 R29, R29, 0x10, RZ ;  /* 0x000000101d1d7819 */ /* 0x000fc400000006ff */
[----:B------:R-:W-:Y:S01]  /*0e00*/  ISETP.LT.AND P4, PT, R2, 0x200, !P5 ;  /* 0x000002000200780c */ /* 0x000fe20006f81270 */
[----:B------:R-:W-:Y:S01]  /*0e10*/  FFMA R10, R15, R16, R10 ;  /* 0x000000100f0a7223 */ /* 0x000fe2000000000a */
[C---:B------:R-:W-:Y:S01]  /*0e20*/  FMUL R17, R26.reuse, R17 ;  /* 0x000000111a117220 */ /* 0x040fe20000400000 */
[C---:B------:R-:W-:Y:S01]  /*0e30*/  FMUL R18, R26.reuse, R19 ;  /* 0x000000131a127220 */ /* 0x040fe20000400000 */
[----:B------:R-:W-:Y:S01]  /*0e40*/  MOV R15, 0x2 ;  /* 0x00000002000f7802 */ /* 0x000fe20000000f00 */
[----:B------:R-:W-:Y:S01]  /*0e50*/  FMUL R16, R26, R29 ;  /* 0x0000001d1a107220 */ /* 0x000fe20000400000 */
[----:B------:R-:W-:Y:S01]  /*0e60*/  IADD3 R32, R3, 0x800, RZ ;  /* 0x0000080003207810 */ /* 0x000fe20007ffe0ff */
[----:B------:R-:W-:Y:S01]  /*0e70*/  FFMA R8, R17, R13, R8 ;  /* 0x0000000d11087223 */ /* 0x000fe20000000008 */
[----:B------:R-:W-:Y:S01]  /*0e80*/  FFMA R9, R18, R12, R9 ;  /* 0x0000000c12097223 */ /* 0x000fe20000000009 */
[----:B------:R-:W-:Y:S01]  /*0e90*/  FFMA R11, R16, R14, R11 ;  /* 0x0000000e100b7223 */ /* 0x000fe2000000000b */
[----:B------:R-:W-:Y:S01]  /*0ea0*/  CS2R R28, SRZ ;  /* 0x00000000001c7805 */ /* 0x000fe2000001ff00 */
[----:B------:R-:W-:Y:S01]  /*0eb0*/  CS2R R20, SRZ ;  /* 0x0000000000147805 */ /* 0x000fe2000001ff00 */
[----:B------:R-:W-:Y:S01]  /*0ec0*/  IMAD.WIDE R12, R32, R15, c[0x0][0x178] ;  /* 0x00005e00200c7625 */ /* 0x000fe200078e020f */
[----:B------:R-:W-:Y:S01]  /*0ed0*/  MOV R17, 0x10 ;  /* 0x0000001000117802 */ /* 0x000fe20000000f00 */
[----:B------:R-:W-:-:S02]  /*0ee0*/  FMUL R18, R8, R8 ;  /* 0x0000000808127220 */ /* 0x000fc40000400000 */
[----:B------:R-:W-:Y:S01]  /*0ef0*/  IMAD.WIDE R14, R32, R15, c[0x0][0x188] ;  /* 0x00006200200e7625 */ /* 0x000fe200078e020f */
[----:B------:R-:W-:Y:S01]  /*0f00*/  LOP3.LUT R16, R33, 0xff, RZ, 0xc0, !PT ;  /* 0x000000ff21107812 */ /* 0x000fe200078ec0ff */
[----:B------:R0:W-:Y:S01]  /*0f10*/  @!P3 STG.E.128 [R34.64], R8 ;  /* 0x000000082200b986 */ /* 0x0001e2000c101d04 */
[----:B------:R-:W-:-:S03]  /*0f20*/  FADD R19, RZ, R4 ;  /* 0x00000004ff137221 */ /* 0x000fc60000000000 */
[----:B------:R1:W2:Y:S01]  /*0f30*/  @P4 LDG.E.EF.64 R28, [R12.64] ;  /* 0x000000040c1c4981 */ /* 0x0002a2000c0e1b00 */
[----:B------:R-:W-:-:S03]  /*0f40*/  IMAD.WIDE.U32 R16, R16, R17, c[0x0][0x198] ;  /* 0x0000660010107625 */ /* 0x000fc600078e0011 */
[----:B------:R3:W4:Y:S01]  /*0f50*/  @P4 LDG.E.EF.64 R20, [R14.64] ;  /* 0x000000040e144981 */ /* 0x000722000c0e1b00 */
[----:B-1----:R-:W-:Y:S01]  /*0f60*/  CS2R R12, SRZ ;  /* 0x00000000000c7805 */ /* 0x002fe2000001ff00 */
[----:B---3--:R-:W-:Y:S01]  /*0f70*/  CS2R R14, SRZ ;  /* 0x00000000000e7805 */ /* 0x008fe2000001ff00 */
[----:B0-----:R-:W-:Y:S01]  /*0f80*/  FSEL R8, R18, -RZ, !P3 ;  /* 0x800000ff12087208 */ /* 0x001fe20005800000 */
[----:B------:R-:W-:-:S04]  /*0f90*/  IMAD.WIDE R30, R32, R30, c[0x0][0x168] ;  /* 0x00005a00201e7625 */ /* 0x000fc800078e021e */
[----:B------:R-:W-:Y:S01]  /*0fa0*/  FADD R8, R19, R8 ;  /* 0x0000000813087221 */ /* 0x000fe20000000000 */
[----:B------:R0:W3:Y:S01]  /*0fb0*/  @!P5 LDG.E.EL.128 R12, [R16.64+0x2000] ;  /* 0x00200004100cd981 */ /* 0x0000e2000c2e1d00 */
[----:B------:R-:W-:Y:S01]  /*0fc0*/  CS2R R18, SRZ ;  /* 0x0000000000127805 */ /* 0x000fe2000001ff00 */
[----:B0-----:R-:W-:-:S06]  /*0fd0*/  CS2R R16, SRZ ;  /* 0x0000000000107805 */ /* 0x001fcc000001ff00 */
[----:B------:R-:W5:Y:S01]  /*0fe0*/  @P4 LDG.E.EL.128 R16, [R30.64] ;  /* 0x000000041e104981 */ /* 0x000f62000c2e1d00 */
[----:B------:R-:W-:Y:S01]  /*0ff0*/  FMUL R6, R6, R6 ;  /* 0x0000000606067220 */ /* 0x000fe20000400000 */
[----:B------:R-:W-:-:S04]  /*1000*/  FMUL R10, R10, R10 ;  /* 0x0000000a0a0a7220 */ /* 0x000fc80000400000 */
[----:B------:R-:W-:Y:S02]  /*1010*/  FSEL R6, R6, -RZ, !P3 ;  /* 0x800000ff06067208 */ /* 0x000fe40005800000 */
[----:B------:R-:W-:-:S03]  /*1020*/  FSEL R10, R10, -RZ, !P3 ;  /* 0x800000ff0a0a7208 */ /* 0x000fc60005800000 */
[----:B------:R-:W-:-:S04]  /*1030*/  FADD R23, RZ, R6 ;  /* 0x00000006ff177221 */ /* 0x000fc80000000000 */
[----:B------:R-:W-:Y:S01]  /*1040*/  FADD R10, R23, R10 ;  /* 0x0000000a170a7221 */ /* 0x000fe20000000000 */
[----:B----4-:R-:W-:-:S04]  /*1050*/  SEL R4, R21, RZ, P4 ;  /* 0x000000ff15047207 */ /* 0x010fc80002000000 */
[----:B------:R-:W-:-:S05]  /*1060*/  SHF.L.U32 R22, R4, 0x10, RZ ;  /* 0x0000001004167819 */ /* 0x000fca00000006ff */
[----:B------:R-:W-:Y:S01]  /*1070*/  FMUL R21, R22, R25 ;  /* 0x0000001916157220 */ /* 0x000fe20000400000 */
[----:B---3--:R-:W-:-:S05]  /*1080*/  SEL R14, R14, RZ, !P5 ;  /* 0x000000ff0e0e7207 */ /* 0x008fca0006800000 */
[----:B------:R-:W-:Y:S01]  /*1090*/  FADD R14, R14, 1 ;  /* 0x3f8000000e0e7421 */ /* 0x000fe20000000000 */
[----:B------:R-:W-:Y:S01]  /*10a0*/  CS2R R22, SRZ ;  /* 0x0000000000167805 */ /* 0x000fe2000001ff00 */
[----:B-----5:R-:W-:-:S05]  /*10b0*/  SEL R6, R18, RZ, P4 ;  /* 0x000000ff12067207 */ /* 0x020fca0002000000 */
[----:B------:R-:W-:Y:S01]  /*10c0*/  FFMA R6, R21, R14, R6 ;  /* 0x0000000e15067223 */ /* 0x000fe20000000006 */
[----:B------:R-:W-:Y:S02]  /*10d0*/  SEL R14, R20, RZ, P4 ;  /* 0x000000ff140e7207 */ /* 0x000fe40002000000 */
[----:B------:R-:W-:-:S06]  /*10e0*/  CS2R R20, SRZ ;  /* 0x0000000000147805 */ /* 0x000fcc000001ff00 */
[----:B------:R-:W3:Y:S01]  /*10f0*/  @!P5 LDG.E.EL.128 R20, [R36.64+0x2000] ;  /* 0x002000042414d981 */ /* 0x000ee2000c2e1d00 */
[----:B------:R-:W-:Y:S01]  /*1100*/  FMUL R5, R5, R5 ;  /* 0x0000000505057220 */ /* 0x000fe20000400000 */
[----:B------:R-:W-:-:S04]  /*1110*/  FMUL R9, R9, R9 ;  /* 0x0000000909097220 */ /* 0x000fc80000400000 */
[----:B------:R-:W-:Y:S02]  /*1120*/  FSEL R5, R5, -RZ, !P3 ;  /* 0x800000ff05057208 */ /* 0x000fe40005800000 */
[----:B------:R-:W-:-:S03]  /*1130*/  FSEL R9, R9, -RZ, !P3 ;  /* 0x800000ff09097208 */ /* 0x000fc60005800000 */
[----:B------:R-:W-:-:S04]  /*1140*/  FADD R18, RZ, R5 ;  /* 0x00000005ff127221 */ /* 0x000fc80000000000 */
[----:B------:R-:W-:Y:S01]  /*1150*/  FADD R9, R18, R9 ;  /* 0x0000000912097221 */ /* 0x000fe20000000000 */
[----:B------:R-:W-:Y:S02]  /*1160*/  SEL R18, R12, RZ, !P5 ;  /* 0x000000ff0c127207 */ /* 0x000fe40006800000 */
[----:B------:R-:W-:Y:S02]  /*1170*/  SHF.L.U32 R12, R14, 0x10, RZ ;  /* 0x000000100e0c7819 */ /* 0x000fe400000006ff */
[----:B------:R-:W-:Y:S01]  /*1180*/  SEL R5, R16, RZ, P4 ;  /* 0x000000ff10057207 */ /* 0x000fe20002000000 */
[----:B------:R-:W-:Y:S01]  /*1190*/  FADD R16, R18, 1 ;  /* 0x3f80000012107421 */ /* 0x000fe20000000000 */
[----:B------:R-:W-:Y:S01]  /*11a0*/  PRMT R14, R14, 0x7632, R14 ;  /* 0x000076320e0e7816 */ /* 0x000fe2000000000e */
[----:B------:R-:W-:Y:S01]  /*11b0*/  FMUL R12, R12, R25 ;  /* 0x000000190c0c7220 */ /* 0x000fe20000400000 */
[----:B------:R-:W-:Y:S02]  /*11c0*/  PRMT R4, R4, 0x7632, R4 ;  /* 0x0000763204047816 */ /* 0x000fe40000000004 */
[----:B------:R-:W-:Y:S01]  /*11d0*/  SHF.L.U32 R14, R14, 0x10, RZ ;  /* 0x000000100e0e7819 */ /* 0x000fe200000006ff */
[----:B------:R-:W-:Y:S01]  /*11e0*/  FFMA R5, R12, R16, R5 ;  /* 0x000000100c057223 */ /* 0x000fe20000000005 */
[----:B------:R-:W-:-:S02]  /*11f0*/  SHF.L.U32 R12, R4, 0x10, RZ ;  /* 0x00000010040c7819 */ /* 0x000fc400000006ff */
[----:B------:R-:W-:Y:S01]  /*1200*/  SEL R15, R15, RZ, !P5 ;  /* 0x000000ff0f0f7207 */ /* 0x000fe20006800000 */
[-C--:B------:R-:W-:Y:S02]  /*1210*/  FMUL R4, R14, R25.reuse ;  /* 0x000000190e047220 */ /* 0x080fe40000400000 */
[----:B------:R-:W-:Y:S01]  /*1220*/  FMUL R25, R12, R25 ;  /* 0x000000190c197220 */ /* 0x000fe20000400000 */
[----:B------:R-:W-:Y:S01]  /*1230*/  SEL R12, R19, RZ, P4 ;  /* 0x000000ff130c7207 */ /* 0x000fe20002000000 */
[----:B------:R-:W-:Y:S01]  /*1240*/  FADD R14, R15, 1 ;  /* 0x3f8000000f0e7421 */ /* 0x000fe20000000000 */
[----:B--2---:R-:W-:Y:S02]  /*1250*/  SEL R28, R28, RZ, P4 ;  /* 0x000000ff1c1c7207 */ /* 0x004fe40002000000 */
[----:B------:R-:W-:Y:S01]  /*1260*/  SEL R13, R13, RZ, !P5 ;  /* 0x000000ff0d0d7207 */ /* 0x000fe20006800000 */
[----:B------:R-:W-:Y:S01]  /*1270*/  FFMA R12, R25, R14, R12 ;  /* 0x0000000e190c7223 */ /* 0x000fe2000000000c */
[----:B------:R-:W-:-:S02]  /*1280*/  PRMT R14, R28, 0x7632, R14 ;  /* 0x000076321c0e7816 */ /* 0x000fc4000000000e */
[----:B------:R-:W-:Y:S02]  /*1290*/  SEL R29, R29, RZ, P4 ;  /* 0x000000ff1d1d7207 */ /* 0x000fe40002000000 */
[----:B------:R-:W-:Y:S01]  /*12a0*/  SHF.L.U32 R19, R28, 0x10, RZ ;  /* 0x000000101c137819 */ /* 0x000fe200000006ff */
[----:B------:R-:W-:Y:S01]  /*12b0*/  FADD R18, R13, 1 ;  /* 0x3f8000000d127421 */ /* 0x000fe20000000000 */
[----:B------:R-:W-:Y:S02]  /*12c0*/  SEL R17, R17, RZ, P4 ;  /* 0x000000ff11117207 */ /* 0x000fe40002000000 */
[----:B------:R-:W-:Y:S01]  /*12d0*/  SHF.L.U32 R25, R14, 0x10, RZ ;  /* 0x000000100e197819 */ /* 0x000fe200000006ff */
[C---:B------:R-:W-:Y:S01]  /*12e0*/  FMUL R16, R26.reuse, R19 ;  /* 0x000000131a107220 */ /* 0x040fe20000400000 */
[C---:B------:R-:W-:Y:S02]  /*12f0*/  PRMT R15, R29.reuse, 0x7632, R15 ;  /* 0x000076321d0f7816 */ /* 0x040fe4000000000f */
[----:B------:R-:W-:Y:S01]  /*1300*/  SHF.L.U32 R29, R29, 0x10, RZ ;  /* 0x000000101d1d7819 */ /* 0x000fe200000006ff */
[----:B------:R-:W-:Y:S01]  /*1310*/  FMUL R14, R26, R25 ;  /* 0x000000191a0e7220 */ /* 0x000fe20000400000 */
[----:B------:R-:W-:Y:S01]  /*1320*/  FFMA R17, R4, R18, R17 ;  /* 0x0000001204117223 */ /* 0x000fe20000000011 */
[----:B------:R-:W-:Y:S01]  /*1330*/  FMUL R7, R7, R7 ;  /* 0x0000000707077220 */ /* 0x000fe20000400000 */
[----:B------:R-:W-:Y:S01]  /*1340*/  SHF.L.U32 R15, R15, 0x10, RZ ;  /* 0x000000100f0f7819 */ /* 0x000fe200000006ff */
[----:B------:R-:W-:-:S04]  /*1350*/  FMUL R13, R26, R29 ;  /* 0x0000001d1a0d7220 */ /* 0x000fc80000400000 */
[----:B------:R-:W-:Y:S01]  /*1360*/  FMUL R15, R26, R15 ;  /* 0x0000000f1a0f7220 */ /* 0x000fe20000400000 */
[----:B------:R-:W-:-:S05]  /*1370*/  FMUL R11, R11, R11 ;  /* 0x0000000b0b0b7220 */ /* 0x000fca0000400000 */
[----:B------:R-:W-:Y:S02]  /*1380*/  FSEL R11, R11, -RZ, !P3 ;  /* 0x800000ff0b0b7208 */ /* 0x000fe40005800000 */
[----:B---3--:R-:W-:Y:S02]  /*1390*/  SEL R20, R20, RZ, !P5 ;  /* 0x000000ff14147207 */ /* 0x008fe40006800000 */
[----:B------:R-:W-:Y:S02]  /*13a0*/  SEL R21, R21, RZ, !P5 ;  /* 0x000000ff15157207 */ /* 0x000fe40006800000 */
[----:B------:R-:W-:Y:S01]  /*13b0*/  SEL R22, R22, RZ, !P5 ;  /* 0x000000ff16167207 */ /* 0x000fe20006800000 */
[----:B------:R-:W-:Y:S02]  /*13c0*/  FADD R20, R20, 1 ;  /* 0x3f80000014147421 */ /* 0x000fe40000000000 */
[----:B------:R-:W-:Y:S01]  /*13d0*/  FADD R21, R21, 1 ;  /* 0x3f80000015157421 */ /* 0x000fe20000000000 */
[----:B------:R-:W-:Y:S01]  /*13e0*/  SEL R23, R23, RZ, !P5 ;  /* 0x000000ff17177207 */ /* 0x000fe20006800000 */
[----:B------:R-:W-:Y:S01]  /*13f0*/  FFMA R4, R16, R20, R5 ;  /* 0x0000001410047223 */ /* 0x000fe20000000005 */
[----:B------:R-:W-:Y:S01]  /*1400*/  FADD R16, R22, 1 ;  /* 0x3f80000016107421 */ /* 0x000fe20000000000 */
[----:B------:R-:W-:Y:S01]  /*1410*/  FFMA R5, R14, R21, R17 ;  /* 0x000000150e057223 */ /* 0x000fe20000000011 */
[----:B------:R-:W-:Y:S01]  /*1420*/  FSEL R14, R7, -RZ, !P3 ;  /* 0x800000ff070e7208 */ /* 0x000fe20005800000 */
[----:B------:R-:W-:Y:S01]  /*1430*/  FMUL R17, R4, R4 ;  /* 0x0000000404117220 */ /* 0x000fe20000400000 */
[----:B------:R-:W-:Y:S01]  /*1440*/  FFMA R6, R13, R16, R6 ;  /* 0x000000100d067223 */ /* 0x000fe20000000006 */
[----:B------:R-:W-:Y:S01]  /*1450*/  FADD R7, R23, 1 ;  /* 0x3f80000017077421 */ /* 0x000fe20000000000 */
[----:B------:R-:W-:-:S02]  /*1460*/  FMUL R16, R5, R5 ;  /* 0x0000000505107220 */ /* 0x000fc40000400000 */
[----:B------:R-:W-:Y:S01]  /*1470*/  FMUL R13, R6, R6 ;  /* 0x00000006060d7220 */ /* 0x000fe20000400000 */
[----:B------:R-:W-:Y:S01]  /*1480*/  FFMA R7, R15, R7, R12 ;  /* 0x000000070f077223 */ /* 0x000fe2000000000c */
[----:B------:R-:W-:Y:S02]  /*1490*/  FSEL R17, R17, -RZ, P4 ;  /* 0x800000ff11117208 */ /* 0x000fe40002000000 */
[----:B------:R-:W-:Y:S01]  /*14a0*/  FSEL R16, R16, -RZ, P4 ;  /* 0x800000ff10107208 */ /* 0x000fe20002000000 */
[----:B------:R-:W-:Y:S01]  /*14b0*/  FMUL R12, R7, R7 ;  /* 0x00000007070c7220 */ /* 0x000fe20000400000 */
[----:B------:R-:W-:Y:S01]  /*14c0*/  FSEL R13, R13, -RZ, P4 ;  /* 0x800000ff0d0d7208 */ /* 0x000fe20002000000 */
[----:B------:R-:W-:Y:S01]  /*14d0*/  FADD R17, R8, R17 ;  /* 0x0000001108117221 */ /* 0x000fe20000000000 */
[----:B------:R-:W-:Y:S01]  /*14e0*/  FADD R14, RZ, R14 ;  /* 0x0000000eff0e7221 */ /* 0x000fe20000000000 */
[----:B------:R-:W-:Y:S01]  /*14f0*/  FADD R8, R9, R16 ;  /* 0x0000001009087221 */ /* 0x000fe20000000000 */
[----:B------:R-:W-:Y:S01]  /*1500*/  FSEL R12, R12, -RZ, P4 ;  /* 0x800000ff0c0c7208 */ /* 0x000fe20002000000 */
[----:B------:R-:W-:Y:S01]  /*1510*/  FADD R13, R10, R13 ;  /* 0x0000000d0a0d7221 */ /* 0x000fe20000000000 */
[----:B------:R-:W-:Y:S01]  /*1520*/  FADD R11, R14, R11 ;  /* 0x0000000b0e0b7221 */ /* 0x000fe20000000000 */
[----:B------:R-:W-:-:S03]  /*1530*/  FADD R8, R8, R17 ;  /* 0x0000001108087221 */ /* 0x000fc60000000000 */
[----:B------:R-:W-:Y:S01]  /*1540*/  FADD R11, R11, R12 ;  /* 0x0000000c0b0b7221 */ /* 0x000fe20000000000 */
[----:B------:R-:W-:-:S04]  /*1550*/  FADD R8, R8, R13 ;  /* 0x0000000d08087221 */ /* 0x000fc80000000000 */
[----:B------:R-:W-:-:S05]  /*1560*/  FADD R8, R8, R11 ;  /* 0x0000000b08087221 */ /* 0x000fca0000000000 */
        /* <DEDUP_REMOVED lines=8> */
[----:B------:R-:W0:Y:S01]  /*15f0*/  SHFL.BFLY PT, R13, R12, 0x1, 0x1f ;  /* 0x0c201f000c0d7f89 */ /* 0x000e2200000e0000 */
[----:B------:R-:W-:-:S04]  /*1600*/  SHF.R.U32.HI R14, RZ, 0x5, R33 ;  /* 0x00000005ff0e7819 */ /* 0x000fc80000011621 */
[----:B------:R-:W-:Y:S01]  /*1610*/  SGXT.U32 R14, R14, 0x3 ;  /* 0x000000030e0e781a */ /* 0x000fe20000000000 */
[----:B------:R-:W-:Y:S01]  /*1620*/  @P4 STG.E.128 [R30.64], R4 ;  /* 0x000000041e004986 */ /* 0x000fe2000c101d04 */
        /* <DEDUP_REMOVED lines=9> */
[----:B0-----:R-:W-:-:S05]  /*16c0*/  FADD R10, R8, R11 ;  /* 0x0000000b080a7221 */ /* 0x001fca0000000000 */
[----:B------:R-:W-:Y:S04]  /*16d0*/  @P0 STS [R33.X4], R10 ;  /* 0x0000000a21000388 */ /* 0x000fe80000004800 */
[----:B------:R-:W-:Y:S06]  /*16e0*/  BAR.SYNC 0x0 ;  /* 0x0000000000007b1d */ /* 0x000fec0000000000 */
[----:B------:R-:W0:Y:S04]  /*16f0*/  LDS R18, [RZ] ;  /* 0x00000000ff127984 */ /* 0x000e280000000800 */
[----:B------:R-:W-:Y:S06]  /*1700*/  BAR.SYNC 0x0 ;  /* 0x0000000000007b1d */ /* 0x000fec0000000000 */
[----:B0-----:R-:W-:Y:S04]  /*1710*/  STS [RZ], R18 ;  /* 0x00000012ff007388 */ /* 0x001fe80000000800 */
[----:B------:R-:W-:Y:S06]  /*1720*/  BAR.SYNC 0x0 ;  /* 0x0000000000007b1d */ /* 0x000fec0000000000 */
[----:B------:R-:W0:Y:S01]  /*1730*/  LDS R4, [RZ] ;  /* 0x00000000ff047984 */ /* 0x000e220000000800 */
[----:B------:R-:W-:-:S02]  /*1740*/  MOV R21, 0x39e38e39 ;  /* 0x39e38e3900157802 */ /* 0x000fc40000000f00 */
[----:B------:R-:W-:Y:S01]  /*1750*/  SHF.R.S32.HI R5, RZ, 0x1f, R2 ;  /* 0x0000001fff057819 */ /* 0x000fe20000011402 */
[----:B------:R-:W-:Y:S06]  /*1760*/  BAR.SYNC 0x0 ;  /* 0x0000000000007b1d */ /* 0x000fec0000000000 */
[----:B------:R-:W-:-:S04]  /*1770*/  LEA R14, P0, R2, c[0x0][0x170], 0x2 ;  /* 0x00005c00020e7a11 */ /* 0x000fc800078010ff */
[----:B------:R-:W-:Y:S02]  /*1780*/  LEA.HI.X R15, R2, c[0x0][0x174], R5, 0x2, P0 ;  /* 0x00005d00020f7a11 */ /* 0x000fe400000f1405 */
[----:B------:R-:W-:Y:S02]  /*1790*/  SHF.R.S32.HI R2, RZ, 0x1f, R3 ;  /* 0x0000001fff027819 */ /* 0x000fe40000011403 */
[C---:B------:R-:W-:Y:S01]  /*17a0*/  LEA R16, P0, R3.reuse, c[0x0][0x168], 0x2 ;  /* 0x00005a0003107a11 */ /* 0x040fe200078010ff */
[----:B------:R-:W-:Y:S01]  /*17b0*/  CS2R R6, SRZ ;  /* 0x0000000000067805 */ /* 0x000fe2000001ff00 */
[----:B------:R-:W-:Y:S02]  /*17c0*/  MOV R13, 0x4 ;  /* 0x00000004000d7802 */ /* 0x000fe40000000f00 */
[----:B------:R-:W-:Y:S01]  /*17d0*/  LEA.HI.X R17, R3, c[0x0][0x16c], R2, 0x2, P0 ;  /* 0x00005b0003117a11 */ /* 0x000fe200000f1402 */
[----:B0-----:R-:W-:-:S04]  /*17e0*/  FFMA R8, R4, R21, 9.9999997473787516356e-06 ;  /* 0x3727c5ac04087423 */ /* 0x001fc80000000015 */
[----:B------:R-:W0:Y:S01]  /*17f0*/  MUFU.RSQ R19, R8 ;  /* 0x0000000800137308 */ /* 0x000e220000001400 */
[----:B------:R-:W-:Y:S01]  /*1800*/  CS2R R4, SRZ ;  /* 0x0000000000047805 */ /* 0x000fe2000001ff00 */
[----:B------:R-:W-:Y:S01]  /*1810*/  IMAD.WIDE.U32 R12, R0, R13, c[0x0][0x1a0] ;  /* 0x00006800000c7625 */ /* 0x000fe200078e000d */
[----:B0-----:R0:W-:Y:S04]  /*1820*/  @P6 STG.E [R14.64], R19 ;  /* 0x000000130e006986 */ /* 0x0011e8000c101904 */
[----:B------:R-:W2:Y:S04]  /*1830*/  @!P3 LDG.E.EF.128 R4, [R16.64] ;  /* 0x000000041004b981 */ /* 0x000ea8000c0e1d00 */
[----:B------:R-:W3:Y:S01]  /*1840*/  LDG.E.EL.128 R8, [R12.64] ;  /* 0x000000040c087981 */ /* 0x000ee2000c2e1d00 */
[----:B------:R-:W-:-:S06]  /*1850*/  FFMA R0, R18, R21, 9.9999997473787516356e-06 ;  /* 0x3727c5ac12007423 */ /* 0x000fcc0000000015 */
[----:B------:R-:W1:Y:S01]  /*1860*/  MUFU.RSQ R0, R0 ;  /* 0x0000000000007308 */ /* 0x000e620000001400 */
[----:B0-----:R-:W-:-:S04]  /*1870*/  LEA R14, P0, R3, c[0x0][0x1a8], 0x1 ;  /* 0x00006a00030e7a11 */ /* 0x001fc800078008ff */
[----:B------:R-:W-:Y:S02]  /*1880*/  LEA.HI.X R15, R3, c[0x0][0x1ac], R2, 0x1, P0 ;  /* 0x00006b00030f7a11 */ /* 0x000fe400000f0c02 */
[----:B--2---:R-:W-:Y:S02]  /*1890*/  SEL R21, R4, RZ, !P3 ;  /* 0x000000ff04157207 */ /* 0x004fe40005800000 */
[----:B------:R-:W-:Y:S02]  /*18a0*/  SEL R5, R5, RZ, !P3 ;  /* 0x000000ff05057207 */ /* 0x000fe40005800000 */
[----:B------:R-:W-:Y:S02]  /*18b0*/  SEL R23, R6, RZ, !P3 ;  /* 0x000000ff06177207 */ /* 0x000fe40005800000 */
[----:B------:R-:W-:Y:S01]  /*18c0*/  SEL R7, R7, RZ, !P3 ;  /* 0x000000ff07077207 */ /* 0x000fe20005800000 */
[----:B---3--:R-:W-:Y:S01]  /*18d0*/  FADD R8, R8, 1 ;  /* 0x3f80000008087421 */ /* 0x008fe20000000000 */
[----:B------:R-:W-:Y:S01]  /*18e0*/  FADD R4, R9, 1 ;  /* 0x3f80000009047421 */ /* 0x000fe20000000000 */
[----:B------:R-:W-:Y:S01]  /*18f0*/  FADD R10, R10, 1 ;  /* 0x3f8000000a0a7421 */ /* 0x000fe20000000000 */
[C---:B-1----:R-:W-:Y:S01]  /*1900*/  FMUL R21, R0.reuse, R21 ;  /* 0x0000001500157220 */ /* 0x042fe20000400000 */
[----:B------:R-:W-:Y:S01]  /*1910*/  FADD R6, R11, 1 ;  /* 0x3f8000000b067421 */ /* 0x000fe20000000000 */
[C---:B------:R-:W-:Y:S01]  /*1920*/  FMUL R5, R0.reuse, R5 ;  /* 0x0000000500057220 */ /* 0x040fe20000400000 */
[C---:B------:R-:W-:Y:S01]  /*1930*/  FMUL R23, R0.reuse, R23 ;  /* 0x0000001700177220 */ /* 0x040fe20000400000 */
[----:B------:R-:W-:Y:S01]  /*1940*/  FMUL R7, R0, R7 ;  /* 0x0000000700077220 */ /* 0x000fe20000400000 */
[----:B------:R-:W-:Y:S01]  /*1950*/  FMUL R8, R21, R8 ;  /* 0x0000000815087220 */ /* 0x000fe20000400000 */
[----:B------:R-:W-:Y:S01]  /*1960*/  FMUL R5, R5, R4 ;  /* 0x0000000405057220 */ /* 0x000fe20000400000 */
[----:B------:R-:W-:Y:S01]  /*1970*/  FMUL R10, R23, R10 ;  /* 0x0000000a170a7220 */ /* 0x000fe20000400000 */
[----:B------:R-:W-:-:S03]  /*1980*/  FMUL R7, R7, R6 ;  /* 0x0000000607077220 */ /* 0x000fc60000400000 */
[----:B------:R-:W-:Y:S02]  /*1990*/  F2FP.BF16.PACK_AB R18, R5, R8 ;  /* 0x000000080512723e */ /* 0x000fe400000010ff */
[----:B------:R-:W-:Y:S01]  /*19a0*/  F2FP.BF16.PACK_AB R19, R7, R10 ;  /* 0x0000000a0713723e */ /* 0x000fe200000010ff */
[----:B------:R-:W-:Y:S01]  /*19b0*/  CS2R R4, SRZ ;  /* 0x0000000000047805 */ /* 0x000fe2000001ff00 */
[----:B------:R-:W-:-:S03]  /*19c0*/  CS2R R6, SRZ ;  /* 0x0000000000067805 */ /* 0x000fc6000001ff00 */
[----:B------:R0:W-:Y:S04]  /*19d0*/  @!P3 STG.E.64 [R14.64], R18 ;  /* 0x000000120e00b986 */ /* 0x0001e8000c101b04 */
[----:B------:R-:W2:Y:S04]  /*19e0*/  @!P3 LDG.E.EF.128 R4, [R34.64] ;  /* 0x000000042204b981 */ /* 0x000ea8000c0e1d00 */
[----:B------:R-:W3:Y:S01]  /*19f0*/  LDG.E.EL.128 R8, [R12.64+0x1000] ;  /* 0x001000040c087981 */ /* 0x000ee2000c2e1d00 */
[----:B--2---:R-:W-:Y:S02]  /*1a00*/  SEL R5, R5, RZ, !P3 ;  /* 0x000000ff05057207 */ /* 0x004fe40005800000 */
[----:B------:R-:W-:-:S02]  /*1a10*/  SEL R17, R6, RZ, !P3 ;  /* 0x000000ff06117207 */ /* 0x000fc40005800000 */
[----:B------:R-:W-:Y:S02]  /*1a20*/  SEL R7, R7, RZ, !P3 ;  /* 0x000000ff07077207 */ /* 0x000fe40005800000 */
[----:B------:R-:W-:Y:S01]  /*1a30*/  SEL R3, R4, RZ, !P3 ;  /* 0x000000ff04037207 */ /* 0x000fe20005800000 */
[----:B---3--:R-:W-:Y:S01]  /*1a40*/  FADD R2, R9, 1 ;  /* 0x3f80000009027421 */ /* 0x008fe20000000000 */
[----:B------:R-:W-:Y:S01]  /*1a50*/  FADD R10, R10, 1 ;  /* 0x3f8000000a0a7421 */ /* 0x000fe20000000000 */
[----:B------:R-:W-:Y:S01]  /*1a60*/  FADD R4, R11, 1 ;  /* 0x3f8000000b047421 */ /* 0x000fe20000000000 */
[C---:B------:R-:W-:Y:S01]  /*1a70*/  FMUL R5, R0.reuse, R5 ;  /* 0x0000000500057220 */ /* 0x040fe20000400000 */
[C---:B------:R-:W-:Y:S01]  /*1a80*/  FMUL R17, R0.reuse, R17 ;  /* 0x0000001100117220 */ /* 0x040fe20000400000 */
[----:B------:R-:W-:Y:S01]  /*1a90*/  FMUL R7, R0, R7 ;  /* 0x0000000700077220 */ /* 0x000fe20000400000 */
[----:B------:R-:W-:Y:S01]  /*1aa0*/  FADD R8, R8, 1 ;  /* 0x3f80000008087421 */ /* 0x000fe20000000000 */
[----:B------:R-:W-:Y:S01]  /*1ab0*/  FMUL R3, R0, R3 ;  /* 0x0000000300037220 */ /* 0x000fe20000400000 */
[----:B------:R-:W-:Y:S01]  /*1ac0*/  FMUL R6, R5, R2 ;  /* 0x0000000205067220 */ /* 0x000fe20000400000 */
[----:B------:R-:W-:Y:S01]  /*1ad0*/  FMUL R10, R17, R10 ;  /* 0x0000000a110a7220 */ /* 0x000fe20000400000 */
[----:B------:R-:W-:Y:S01]  /*1ae0*/  FMUL R7, R7, R4 ;  /* 0x0000000407077220 */ /* 0x000fe20000400000 */
[----:B------:R-:W-:Y:S01]  /*1af0*/  FMUL R3, R3, R8 ;  /* 0x0000000803037220 */ /* 0x000fe20000400000 */
[----:B------:R-:W-:Y:S01]  /*1b00*/  MOV R2, 0x2 ;  /* 0x0000000200027802 */ /* 0x000fe20000000f00 */
[----:B------:R-:W-:-:S02]  /*1b10*/  CS2R R8, SRZ ;  /* 0x0000000000087805 */ /* 0x000fc4000001ff00 */
[----:B------:R-:W-:Y:S01]  /*1b20*/  F2FP.BF16.PACK_AB R17, R7, R10 ;  /* 0x0000000a0711723e */ /* 0x000fe200000010ff */
[----:B------:R-:W-:Y:S01]  /*1b30*/  CS2R R4, SRZ ;  /* 0x0000000000047805 */ /* 0x000fe2000001ff00 */
[----:B------:R-:W-:Y:S01]  /*1b40*/  F2FP.BF16.PACK_AB R16, R6, R3 ;  /* 0x000000030610723e */ /* 0x000fe200000010ff */
[----:B0-----:R-:W-:Y:S01]  /*1b50*/  IMAD.WIDE R14, R27, R2, c[0x0][0x1a8] ;  /* 0x00006a001b0e7625 */ /* 0x001fe200078e0202 */
[----:B------:R-:W-:Y:S01]  /*1b60*/  CS2R R10, SRZ ;  /* 0x00000000000a7805 */ /* 0x000fe2000001ff00 */
[----:B------:R-:W-:-:S03]  /*1b70*/  CS2R R6, SRZ ;  /* 0x0000000000067805 */ /* 0x000fc6000001ff00 */
[----:B------:R0:W-:Y:S04]  /*1b80*/  @!P3 STG.E.64 [R14.64], R16 ;  /* 0x000000100e00b986 */ /* 0x0001e8000c101b04 */
[----:B------:R-:W2:Y:S04]  /*1b90*/  @P4 LDG.E.EF.128 R8, [R30.64] ;  /* 0x000000041e084981 */ /* 0x000ea8000c0e1d00 */
[----:B------:R-:W3:Y:S01]  /*1ba0*/  @!P5 LDG.E.EL.128 R4, [R12.64+0x2000] ;  /* 0x002000040c04d981 */ /* 0x000ee2000c2e1d00 */
[----:B--2---:R-:W-:Y:S02]  /*1bb0*/  SEL R9, R9, RZ, P4 ;  /* 0x000000ff09097207 */ /* 0x004fe40002000000 */
[----:B------:R-:W-:-:S02]  /*1bc0*/  SEL R3, R8, RZ, P4 ;  /* 0x000000ff08037207 */ /* 0x000fc40002000000 */
[----:B0-----:R-:W-:Y:S02]  /*1bd0*/  SEL R15, R10, RZ, P4 ;  /* 0x000000ff0a0f7207 */ /* 0x001fe40002000000 */
[----:B---3--:R-:W-:Y:S02]  /*1be0*/  SEL R4, R4, RZ, !P5 ;  /* 0x000000ff04047207 */ /* 0x008fe40006800000 */
[----:B------:R-:W-:Y:S02]  /*1bf0*/  SEL R5, R5, RZ, !P5 ;  /* 0x000000ff05057207 */ /* 0x000fe40006800000 */
[----:B------:R-:W-:Y:S02]  /*1c00*/  SEL R11, R11, RZ, P4 ;  /* 0x000000ff0b0b7207 */ /* 0x000fe40002000000 */
[----:B------:R-:W-:Y:S02]  /*1c10*/  SEL R6, R6, RZ, !P5 ;  /* 0x000000ff06067207 */ /* 0x000fe40006800000 */
[----:B------:R-:W-:Y:S01]  /*1c20*/  SEL R7, R7, RZ, !P5 ;  /* 0x000000ff07077207 */ /* 0x000fe20006800000 */
[C---:B------:R-:W-:Y:S01]  /*1c30*/  FMUL R8, R0.reuse, R9 ;  /* 0x0000000900087220 */ /* 0x040fe20000400000 */
[C---:B------:R-:W-:Y:S01]  /*1c40*/  FMUL R3, R0.reuse, R3 ;  /* 0x0000000300037220 */ /* 0x040fe20000400000 */
[----:B------:R-:W-:Y:S01]  /*1c50*/  FMUL R9, R0, R15 ;  /* 0x0000000f00097220 */ /* 0x000fe20000400000 */
[----:B------:R-:W-:Y:S01]  /*1c60*/  FADD R4, R4, 1 ;  /* 0x3f80000004047421 */ /* 0x000fe20000000000 */
[----:B------:R-:W-:Y:S01]  /*1c70*/  FADD R5, R5, 1 ;  /* 0x3f80000005057421 */ /* 0x000fe20000000000 */
[----:B------:R-:W-:Y:S01]  /*1c80*/  FMUL R0, R0, R11 ;  /* 0x0000000b00007220 */ /* 0x000fe20000400000 */
[----:B------:R-:W-:Y:S01]  /*1c90*/  FADD R6, R6, 1 ;  /* 0x3f80000006067421 */ /* 0x000fe20000000000 */
[----:B------:R-:W-:Y:S01]  /*1ca0*/  FADD R7, R7, 1 ;  /* 0x3f80000007077421 */ /* 0x000fe20000000000 */
[----:B------:R-:W-:Y:S01]  /*1cb0*/  FMUL R3, R3, R4 ;  /* 0x0000000403037220 */ /* 0x000fe20000400000 */
[----:B------:R-:W-:Y:S01]  /*1cc0*/  FMUL R8, R8, R5 ;  /* 0x0000000508087220 */ /* 0x000fe20000400000 */
[----:B------:R-:W-:Y:S01]  /*1cd0*/  FMUL R6, R9, R6 ;  /* 0x0000000609067220 */ /* 0x000fe20000400000 */
[----:B------:R-:W-:-:S03]  /*1ce0*/  FMUL R7, R0, R7 ;  /* 0x0000000700077220 */ /* 0x000fc60000400000 */
[----:B------:R-:W-:Y:S01]  /*1cf0*/  F2FP.BF16.PACK_AB R8, R8, R3 ;  /* 0x000000030808723e */ /* 0x000fe200000010ff */
[----:B------:R-:W-:Y:S01]  /*1d00*/  IMAD.WIDE R2, R32, R2, c[0x0][0x1a8] ;  /* 0x00006a0020027625 */ /* 0x000fe200078e0202 */
[----:B------:R-:W-:Y:S01]  /*1d10*/  F2FP.BF16.PACK_AB R9, R7, R6 ;  /* 0x000000060709723e */ /* 0x000fe200000010ff */
[----:B------:R-:W-:Y:S06]  /*1d20*/  @!P4 EXIT ;  /* 0x000000000000c94d */ /* 0x000fec0003800000 */
[----:B------:R-:W-:Y:S01]  /*1d30*/  STG.E.64 [R2.64], R8 ;  /* 0x0000000802007986 */ /* 0x000fe2000c101b04 */
[----:B------:R-:W-:Y:S05]  /*1d40*/  EXIT ;  /* 0x000000000000794d */ /* 0x000fea0003800000 */
.L_x_1:
[----:B------:R-:W-:-:S00]  /*1d50*/  BRA `(.L_x_1) ;  /* 0xfffffff000007947 */ /* 0x000fc0000383ffff */
[----:B------:R-:W-:-:S00]  /*1d60*/  NOP ;  /* 0x0000000000007918 */ /* 0x000fc00000000000 */
        /* <DEDUP_REMOVED lines=9> */
.L_x_2:


//--------------------- .nv.global.init           --------------------------
	.section	.nv.global.init,"aw",@progbits
.nv.global.init:
	.type		_$_str,@object
	.size		_$_str,(.L_0 - _$_str)
_$_str:
        /*0000*/ 	.byte	0x5f, 0x5f, 0x43, 0x55, 0x44, 0x41, 0x5f, 0x46, 0x54, 0x5a, 0x00
.L_0:


//--------------------- .nv.shared.triton__0d1d2d3d4d5d6d7d8d9d10de11de --------------------------
	.section	.nv.shared.triton__0d1d2d3d4d5d6d7d8d9d10de11de,"aw",@nobits
	.align	16
